//
// Generated by NVIDIA NVVM Compiler
//
// Compiler Build ID: CL-36424714
// Cuda compilation tools, release 13.0, V13.0.88
// Based on NVVM 20.0.0
//

.version 9.0
.target sm_100
.address_size 64

	// .globl	_Z9transformP13__nv_bfloat16S0_Pf
// _ZZ9transformP13__nv_bfloat16S0_PfE9warp_sums has been demoted
// _ZZ9transformP13__nv_bfloat16S0_PfE5cache has been demoted

.visible .entry _Z9transformP13__nv_bfloat16S0_Pf(
	.param .u64 .ptr .align 1 _Z9transformP13__nv_bfloat16S0_Pf_param_0,
	.param .u64 .ptr .align 1 _Z9transformP13__nv_bfloat16S0_Pf_param_1,
	.param .u64 .ptr .align 1 _Z9transformP13__nv_bfloat16S0_Pf_param_2
)
{
	.reg .pred 	%p<19>;
	.reg .b16 	%rs<26>;
	.reg .b32 	%r<41>;
	.reg .b32 	%f<72>;
	.reg .b64 	%rd<13>;
	// demoted variable
	.shared .align 4 .b8 _ZZ9transformP13__nv_bfloat16S0_PfE9warp_sums[32];
	// demoted variable
	.shared .align 2 .b8 _ZZ9transformP13__nv_bfloat16S0_PfE5cache[2080];
	ld.param.u64 	%rd4, [_Z9transformP13__nv_bfloat16S0_Pf_param_0];
	ld.param.u64 	%rd2, [_Z9transformP13__nv_bfloat16S0_Pf_param_1];
	ld.param.u64 	%rd3, [_Z9transformP13__nv_bfloat16S0_Pf_param_2];
	cvta.to.global.u64 	%rd1, %rd4;
	mov.u32 	%r1, %ctaid.x;
	mov.u32 	%r9, %ntid.x;
	mov.u32 	%r2, %tid.x;
	mad.lo.s32 	%r3, %r1, %r9, %r2;
	shl.b32 	%r4, %r3, 2;
	setp.gt.u32 	%p1, %r2, 3;
	@%p1 bra 	$L__BB0_3;
	shl.b32 	%r10, %r1, 10;
	shl.b32 	%r5, %r2, 2;
	add.s32 	%r11, %r10, %r5;
	add.s32 	%r6, %r11, -16;
	setp.gt.u32 	%p2, %r6, 134217724;
	@%p2 bra 	$L__BB0_3;
	shl.b32 	%r12, %r5, 1;
	mov.u32 	%r13, _ZZ9transformP13__nv_bfloat16S0_PfE5cache;
	add.s32 	%r14, %r13, %r12;
	mul.wide.u32 	%rd5, %r6, 2;
	add.s64 	%rd6, %rd1, %rd5;
	ld.global.u16 	%rs4, [%rd6];
	st.shared.u16 	[%r14], %rs4;
	ld.global.u16 	%rs5, [%rd6+2];
	st.shared.u16 	[%r14+2], %rs5;
	ld.global.u16 	%rs6, [%rd6+4];
	st.shared.u16 	[%r14+4], %rs6;
	ld.global.u16 	%rs7, [%rd6+6];
	st.shared.u16 	[%r14+6], %rs7;
$L__BB0_3:
	setp.gt.s32 	%p3, %r3, 33554431;
	@%p3 bra 	$L__BB0_5;
	shl.b32 	%r15, %r2, 3;
	mov.u32 	%r16, _ZZ9transformP13__nv_bfloat16S0_PfE5cache;
	add.s32 	%r17, %r16, %r15;
	mul.wide.s32 	%rd7, %r4, 2;
	add.s64 	%rd8, %rd1, %rd7;
	ld.global.u16 	%rs8, [%rd8];
	st.shared.u16 	[%r17+32], %rs8;
	ld.global.u16 	%rs9, [%rd8+2];
	st.shared.u16 	[%r17+34], %rs9;
	ld.global.u16 	%rs10, [%rd8+4];
	st.shared.u16 	[%r17+36], %rs10;
	ld.global.u16 	%rs11, [%rd8+6];
	st.shared.u16 	[%r17+38], %rs11;
$L__BB0_5:
	setp.gt.s32 	%p4, %r3, 33554431;
	bar.sync 	0;
	mov.f32 	%f71, 0f00000000;
	@%p4 bra 	$L__BB0_15;
	shl.b32 	%r18, %r2, 3;
	mov.u32 	%r19, _ZZ9transformP13__nv_bfloat16S0_PfE5cache;
	add.s32 	%r7, %r19, %r18;
	ld.shared.u16 	%rs12, [%r7+32];
	// begin inline asm
	{ cvt.f32.bf16 %f18, %rs12;}

	// end inline asm
	and.b32  	%r20, %r3, 4;
	setp.eq.s32 	%p5, %r20, 0;
	sin.approx.f32 	%f67, %f18;
	@%p5 bra 	$L__BB0_8;
	ld.shared.u16 	%rs13, [%r7];
	// begin inline asm
	{ cvt.f32.bf16 %f19, %rs13;}

	// end inline asm
	sin.approx.f32 	%f20, %f19;
	mul.f32 	%f67, %f67, %f20;
$L__BB0_8:
	// begin inline asm
	{  cvt.rn.bf16.f32 %rs14, %f67;}

	// end inline asm
	add.s32 	%r8, %r4, 1;
	ld.shared.u16 	%rs15, [%r7+34];
	// begin inline asm
	{ cvt.f32.bf16 %f22, %rs15;}

	// end inline asm
	and.b32  	%r21, %r8, 16;
	setp.eq.s32 	%p6, %r21, 0;
	cos.approx.f32 	%f68, %f22;
	@%p6 bra 	$L__BB0_10;
	ld.shared.u16 	%rs16, [%r7+2];
	// begin inline asm
	{ cvt.f32.bf16 %f23, %rs16;}

	// end inline asm
	cos.approx.f32 	%f24, %f23;
	mul.f32 	%f68, %f68, %f24;
$L__BB0_10:
	// begin inline asm
	{  cvt.rn.bf16.f32 %rs17, %f68;}

	// end inline asm
	add.s32 	%r22, %r4, 2;
	ld.shared.u16 	%rs18, [%r7+36];
	// begin inline asm
	{ cvt.f32.bf16 %f26, %rs18;}

	// end inline asm
	and.b32  	%r23, %r22, 16;
	setp.eq.s32 	%p7, %r23, 0;
	lg2.approx.f32 	%f27, %f26;
	mul.f32 	%f69, %f27, 0f3F317218;
	@%p7 bra 	$L__BB0_12;
	ld.shared.u16 	%rs19, [%r7+4];
	// begin inline asm
	{ cvt.f32.bf16 %f28, %rs19;}

	// end inline asm
	lg2.approx.f32 	%f29, %f28;
	mul.f32 	%f30, %f29, 0f3F317218;
	mul.f32 	%f69, %f69, %f30;
$L__BB0_12:
	// begin inline asm
	{  cvt.rn.bf16.f32 %rs20, %f69;}

	// end inline asm
	add.s32 	%r24, %r4, 3;
	ld.shared.u16 	%rs21, [%r7+38];
	// begin inline asm
	{ cvt.f32.bf16 %f32, %rs21;}

	// end inline asm
	and.b32  	%r25, %r24, 16;
	setp.eq.s32 	%p8, %r25, 0;
	mul.f32 	%f33, %f32, 0f3FB8AA3B;
	ex2.approx.f32 	%f70, %f33;
	@%p8 bra 	$L__BB0_14;
	ld.shared.u16 	%rs22, [%r7+6];
	// begin inline asm
	{ cvt.f32.bf16 %f34, %rs22;}

	// end inline asm
	mul.f32 	%f35, %f34, 0f3FB8AA3B;
	ex2.approx.f32 	%f36, %f35;
	mul.f32 	%f70, %f70, %f36;
$L__BB0_14:
	// begin inline asm
	{  cvt.rn.bf16.f32 %rs23, %f70;}

	// end inline asm
	cvta.to.global.u64 	%rd9, %rd2;
	mul.wide.s32 	%rd10, %r4, 2;
	add.s64 	%rd11, %rd9, %rd10;
	st.global.u16 	[%rd11], %rs14;
	st.global.u16 	[%rd11+2], %rs17;
	st.global.u16 	[%rd11+4], %rs20;
	st.global.u16 	[%rd11+6], %rs23;
	// begin inline asm
	{ cvt.f32.bf16 %f38, %rs14;}

	// end inline asm
	// begin inline asm
	{ cvt.f32.bf16 %f39, %rs17;}

	// end inline asm
	and.b32  	%r26, %r8, -2147483647;
	setp.eq.s32 	%p9, %r26, 1;
	setp.gt.f32 	%p10, %f39, 0f3F000000;
	add.f32 	%f40, %f38, 0f00000000;
	selp.f32 	%f41, %f40, 0f00000000, %p10;
	selp.f32 	%f71, %f41, 0f00000000, %p9;
$L__BB0_15:
	mov.b32 	%r27, %f71;
	shfl.sync.down.b32	%r28|%p11, %r27, 16, 31, -1;
	mov.b32 	%f42, %r28;
	add.f32 	%f43, %f71, %f42;
	mov.b32 	%r29, %f43;
	shfl.sync.down.b32	%r30|%p12, %r29, 8, 31, -1;
	mov.b32 	%f44, %r30;
	add.f32 	%f45, %f43, %f44;
	mov.b32 	%r31, %f45;
	shfl.sync.down.b32	%r32|%p13, %r31, 4, 31, -1;
	mov.b32 	%f46, %r32;
	add.f32 	%f47, %f45, %f46;
	mov.b32 	%r33, %f47;
	shfl.sync.down.b32	%r34|%p14, %r33, 2, 31, -1;
	mov.b32 	%f48, %r34;
	add.f32 	%f49, %f47, %f48;
	mov.b32 	%r35, %f49;
	shfl.sync.down.b32	%r36|%p15, %r35, 1, 31, -1;
	mov.b32 	%f50, %r36;
	add.f32 	%f15, %f49, %f50;
	and.b32  	%r37, %r2, 31;
	setp.ne.s32 	%p16, %r37, 0;
	@%p16 bra 	$L__BB0_17;
	shr.u32 	%r38, %r2, 3;
	mov.u32 	%r39, _ZZ9transformP13__nv_bfloat16S0_PfE9warp_sums;
	add.s32 	%r40, %r39, %r38;
	st.shared.f32 	[%r40], %f15;
$L__BB0_17:
	bar.sync 	0;
	setp.ne.s32 	%p17, %r2, 0;
	@%p17 bra 	$L__BB0_20;
	ld.shared.f32 	%f51, [_ZZ9transformP13__nv_bfloat16S0_PfE9warp_sums];
	add.f32 	%f52, %f51, 0f00000000;
	ld.shared.f32 	%f53, [_ZZ9transformP13__nv_bfloat16S0_PfE9warp_sums+4];
	add.f32 	%f54, %f52, %f53;
	ld.shared.f32 	%f55, [_ZZ9transformP13__nv_bfloat16S0_PfE9warp_sums+8];
	add.f32 	%f56, %f54, %f55;
	ld.shared.f32 	%f57, [_ZZ9transformP13__nv_bfloat16S0_PfE9warp_sums+12];
	add.f32 	%f58, %f56, %f57;
	ld.shared.f32 	%f59, [_ZZ9transformP13__nv_bfloat16S0_PfE9warp_sums+16];
	add.f32 	%f60, %f58, %f59;
	ld.shared.f32 	%f61, [_ZZ9transformP13__nv_bfloat16S0_PfE9warp_sums+20];
	add.f32 	%f62, %f60, %f61;
	ld.shared.f32 	%f63, [_ZZ9transformP13__nv_bfloat16S0_PfE9warp_sums+24];
	add.f32 	%f64, %f62, %f63;
	ld.shared.f32 	%f65, [_ZZ9transformP13__nv_bfloat16S0_PfE9warp_sums+28];
	add.f32 	%f16, %f64, %f65;
	setp.eq.f32 	%p18, %f16, 0f00000000;
	@%p18 bra 	$L__BB0_20;
	cvta.to.global.u64 	%rd12, %rd3;
	atom.global.add.f32 	%f66, [%rd12], %f16;
$L__BB0_20:
	ret;

}
	// .globl	_Z8baselineP13__nv_bfloat16S0_
.visible .entry _Z8baselineP13__nv_bfloat16S0_(
	.param .u64 .ptr .align 1 _Z8baselineP13__nv_bfloat16S0__param_0,
	.param .u64 .ptr .align 1 _Z8baselineP13__nv_bfloat16S0__param_1
)
{
	.reg .b16 	%rs<2>;
	.reg .b32 	%r<5>;
	.reg .b64 	%rd<8>;

	ld.param.u64 	%rd1, [_Z8baselineP13__nv_bfloat16S0__param_0];
	ld.param.u64 	%rd2, [_Z8baselineP13__nv_bfloat16S0__param_1];
	cvta.to.global.u64 	%rd3, %rd2;
	cvta.to.global.u64 	%rd4, %rd1;
	mov.u32 	%r1, %ctaid.x;
	mov.u32 	%r2, %ntid.x;
	mov.u32 	%r3, %tid.x;
	mad.lo.s32 	%r4, %r1, %r2, %r3;
	mul.wide.s32 	%rd5, %r4, 2;
	add.s64 	%rd6, %rd3, %rd5;
	add.s64 	%rd7, %rd4, %rd5;
	ld.global.u16 	%rs1, [%rd7];
	st.global.u16 	[%rd6], %rs1;
	ret;

}


// ===== COMPILED SASS (sm_100) =====

	.target	sm_100

	.elftype	@"ET_EXEC"


//--------------------- .note.nv.tkinfo           --------------------------
	.section	.note.nv.tkinfo,"",@"SHT_NOTE"
	.sectionflags	@"SHF_NOTE_NV_TKINFO"
	.tkinfo
        /*0018*/ 	.word	0x00000002
        /*0030*/ 	.string	""
        /*0030*/ 	.string	"ptxas"
        /*0030*/ 	.string	"Cuda compilation tools, release 13.0, V13.0.88"
        /*0030*/ 	.string	"Build cuda_13.0.r13.0/compiler.36424714_0"
        /*0030*/ 	.string	"-arch sm_100 -m 64 "



//--------------------- .note.nv.cuinfo           --------------------------
	.section	.note.nv.cuinfo,"",@"SHT_NOTE"
	.sectionflags	@"SHF_NOTE_NV_CUINFO"
        /*0018*/ 	.short	0x0002
        /*001a*/ 	.short	0x0064
        /*001c*/ 	.short	0x0082
	.zero		2


//--------------------- .nv.info                  --------------------------
	.section	.nv.info,"",@"SHT_CUDA_INFO"
	.align	4


	//----- nvinfo : EIATTR_REGCOUNT
	.align		4
        /*0000*/ 	.byte	0x04, 0x2f
        /*0002*/ 	.short	(.L_1 - .L_0)
	.align		4
.L_0:
        /*0004*/ 	.word	index@(_Z9transformP13__nv_bfloat16S0_Pf)
        /*0008*/ 	.word	0x00000010


	//----- nvinfo : EIATTR_FRAME_SIZE
	.align		4
.L_1:
        /*000c*/ 	.byte	0x04, 0x11
        /*000e*/ 	.short	(.L_3 - .L_2)
	.align		4
.L_2:
        /*0010*/ 	.word	index@(_Z9transformP13__nv_bfloat16S0_Pf)
        /*0014*/ 	.word	0x00000000


	//----- nvinfo : EIATTR_REGCOUNT
	.align		4
.L_3:
        /*0018*/ 	.byte	0x04, 0x2f
        /*001a*/ 	.short	(.L_5 - .L_4)
	.align		4
.L_4:
        /*001c*/ 	.word	index@(_Z8baselineP13__nv_bfloat16S0_)
        /*0020*/ 	.word	0x0000000a


	//----- nvinfo : EIATTR_FRAME_SIZE
	.align		4
.L_5:
        /*0024*/ 	.byte	0x04, 0x11
        /*0026*/ 	.short	(.L_7 - .L_6)
	.align		4
.L_6:
        /*0028*/ 	.word	index@(_Z8baselineP13__nv_bfloat16S0_)
        /*002c*/ 	.word	0x00000000


	//----- nvinfo : EIATTR_MIN_STACK_SIZE
	.align		4
.L_7:
        /*0030*/ 	.byte	0x04, 0x12
        /*0032*/ 	.short	(.L_9 - .L_8)
	.align		4
.L_8:
        /*0034*/ 	.word	index@(_Z8baselineP13__nv_bfloat16S0_)
        /*0038*/ 	.word	0x00000000


	//----- nvinfo : EIATTR_MIN_STACK_SIZE
	.align		4
.L_9:
        /*003c*/ 	.byte	0x04, 0x12
        /*003e*/ 	.short	(.L_11 - .L_10)
	.align		4
.L_10:
        /*0040*/ 	.word	index@(_Z9transformP13__nv_bfloat16S0_Pf)
        /*0044*/ 	.word	0x00000000
.L_11:


//--------------------- .nv.compat                --------------------------
	.section	.nv.compat,"",@"SHT_CUDA_COMPAT_INFO"
	.align	4
        /*0000*/ 	.byte	0x02, 0x09, 0x00, 0x00, 0x02, 0x02, 0x01, 0x00, 0x02, 0x05, 0x05, 0x00, 0x03, 0x07, 0x01, 0x01
        /*0010*/ 	.byte	0x02, 0x03, 0x00, 0x00, 0x02, 0x06, 0x01, 0x00, 0x04, 0x0b, 0x08, 0x00, 0x01, 0x00, 0x00, 0x00
        /*0020*/ 	.byte	0x00, 0x00, 0x00, 0x00


//--------------------- .nv.info._Z8baselineP13__nv_bfloat16S0_ --------------------------
	.section	.nv.info._Z8baselineP13__nv_bfloat16S0_,"",@"SHT_CUDA_INFO"
	.sectionflags	@""
	.align	4


	//----- nvinfo : EIATTR_CUDA_API_VERSION
	.align		4
        /*0000*/ 	.byte	0x04, 0x37
        /*0002*/ 	.short	(.L_13 - .L_12)
.L_12:
        /*0004*/ 	.word	0x00000082


	//----- nvinfo : EIATTR_KPARAM_INFO
	.align		4
.L_13:
        /*0008*/ 	.byte	0x04, 0x17
        /*000a*/ 	.short	(.L_15 - .L_14)
.L_14:
        /*000c*/ 	.word	0x00000000
        /*0010*/ 	.short	0x0001
        /*0012*/ 	.short	0x0008
        /*0014*/ 	.byte	0x00, 0xf5, 0x21, 0x00


	//----- nvinfo : EIATTR_KPARAM_INFO
	.align		4
.L_15:
        /*0018*/ 	.byte	0x04, 0x17
        /*001a*/ 	.short	(.L_17 - .L_16)
.L_16:
        /*001c*/ 	.word	0x00000000
        /*0020*/ 	.short	0x0000
        /*0022*/ 	.short	0x0000
        /*0024*/ 	.byte	0x00, 0xf5, 0x21, 0x00


	//----- nvinfo : EIATTR_SPARSE_MMA_MASK
	.align		4
.L_17:
        /*0028*/ 	.byte	0x03, 0x50
        /*002a*/ 	.short	0x0000


	//----- nvinfo : EIATTR_MAXREG_COUNT
	.align		4
        /*002c*/ 	.byte	0x03, 0x1b
        /*002e*/ 	.short	0x00ff


	//----- nvinfo : EIATTR_MERCURY_ISA_VERSION
	.align		4
        /*0030*/ 	.byte	0x03, 0x5f
        /*0032*/ 	.short	0x0101


	//----- nvinfo : EIATTR_VRC_CTA_INIT_COUNT
	.align		4
        /*0034*/ 	.byte	0x02, 0x4a
	.zero		1
	.zero		1


	//----- nvinfo : EIATTR_EXIT_INSTR_OFFSETS
	.align		4
        /*0038*/ 	.byte	0x04, 0x1c
        /*003a*/ 	.short	(.L_19 - .L_18)


	//   ....[0]....
.L_18:
        /*003c*/ 	.word	0x000000c0


	//----- nvinfo : EIATTR_CBANK_PARAM_SIZE
	.align		4
.L_19:
        /*0040*/ 	.byte	0x03, 0x19
        /*0042*/ 	.short	0x0010


	//----- nvinfo : EIATTR_PARAM_CBANK
	.align		4
        /*0044*/ 	.byte	0x04, 0x0a
        /*0046*/ 	.short	(.L_21 - .L_20)
	.align		4
.L_20:
        /*0048*/ 	.word	index@(.nv.constant0._Z8baselineP13__nv_bfloat16S0_)
        /*004c*/ 	.short	0x0380
        /*004e*/ 	.short	0x0010


	//----- nvinfo : EIATTR_SW_WAR
	.align		4
.L_21:
        /*0050*/ 	.byte	0x04, 0x36
        /*0052*/ 	.short	(.L_23 - .L_22)
.L_22:
        /*0054*/ 	.word	0x00000008
.L_23:


//--------------------- .nv.info._Z9transformP13__nv_bfloat16S0_Pf --------------------------
	.section	.nv.info._Z9transformP13__nv_bfloat16S0_Pf,"",@"SHT_CUDA_INFO"
	.sectionflags	@""
	.align	4


	//----- nvinfo : EIATTR_CUDA_API_VERSION
	.align		4
        /*0000*/ 	.byte	0x04, 0x37
        /*0002*/ 	.short	(.L_25 - .L_24)
.L_24:
        /*0004*/ 	.word	0x00000082


	//----- nvinfo : EIATTR_KPARAM_INFO
	.align		4
.L_25:
        /*0008*/ 	.byte	0x04, 0x17
        /*000a*/ 	.short	(.L_27 - .L_26)
.L_26:
        /*000c*/ 	.word	0x00000000
        /*0010*/ 	.short	0x0002
        /*0012*/ 	.short	0x0010
        /*0014*/ 	.byte	0x00, 0xf5, 0x21, 0x00


	//----- nvinfo : EIATTR_KPARAM_INFO
	.align		4
.L_27:
        /*0018*/ 	.byte	0x04, 0x17
        /*001a*/ 	.short	(.L_29 - .L_28)
.L_28:
        /*001c*/ 	.word	0x00000000
        /*0020*/ 	.short	0x0001
        /*0022*/ 	.short	0x0008
        /*0024*/ 	.byte	0x00, 0xf5, 0x21, 0x00


	//----- nvinfo : EIATTR_KPARAM_INFO
	.align		4
.L_29:
        /*0028*/ 	.byte	0x04, 0x17
        /*002a*/ 	.short	(.L_31 - .L_30)
.L_30:
        /*002c*/ 	.word	0x00000000
        /*0030*/ 	.short	0x0000
        /*0032*/ 	.short	0x0000
        /*0034*/ 	.byte	0x00, 0xf5, 0x21, 0x00


	//----- nvinfo : EIATTR_SPARSE_MMA_MASK
	.align		4
.L_31:
        /*0038*/ 	.byte	0x03, 0x50
        /*003a*/ 	.short	0x0000


	//----- nvinfo : EIATTR_MAXREG_COUNT
	.align		4
        /*003c*/ 	.byte	0x03, 0x1b
        /*003e*/ 	.short	0x00ff


	//----- nvinfo : EIATTR_NUM_BARRIERS
	.align		4
        /*0040*/ 	.byte	0x02, 0x4c
        /*0042*/ 	.byte	0x01
	.zero		1


	//----- nvinfo : EIATTR_MERCURY_ISA_VERSION
	.align		4
        /*0044*/ 	.byte	0x03, 0x5f
        /*0046*/ 	.short	0x0101


	//----- nvinfo : EIATTR_COOP_GROUP_MASK_REGIDS
	.align		4
        /*0048*/ 	.byte	0x04, 0x29
        /*004a*/ 	.short	(.L_33 - .L_32)


	//   ....[0]....
.L_32:
        /*004c*/ 	.word	0xffffffff


	//   ....[1]....
        /*0050*/ 	.word	0xffffffff


	//   ....[2]....
        /*0054*/ 	.word	0xffffffff


	//   ....[3]....
        /*0058*/ 	.word	0xffffffff


	//   ....[4]....
        /*005c*/ 	.word	0xffffffff


	//----- nvinfo : EIATTR_COOP_GROUP_INSTR_OFFSETS
	.align		4
.L_33:
        /*0060*/ 	.byte	0x04, 0x28
        /*0062*/ 	.short	(.L_35 - .L_34)


	//   ....[0]....
.L_34:
        /*0064*/ 	.word	0x00000880


	//   ....[1]....
        /*0068*/ 	.word	0x000008e0


	//   ....[2]....
        /*006c*/ 	.word	0x00000920


	//   ....[3]....
        /*0070*/ 	.word	0x00000940


	//   ....[4]....
        /*0074*/ 	.word	0x00000960


	//----- nvinfo : EIATTR_VRC_CTA_INIT_COUNT
	.align		4
.L_35:
        /*0078*/ 	.byte	0x02, 0x4a
	.zero		1
	.zero		1


	//----- nvinfo : EIATTR_EXIT_INSTR_OFFSETS
	.align		4
        /*007c*/ 	.byte	0x04, 0x1c
        /*007e*/ 	.short	(.L_37 - .L_36)


	//   ....[0]....
.L_36:
        /*0080*/ 	.word	0x000009a0


	//   ....[1]....
        /*0084*/ 	.word	0x00000a90


	//   ....[2]....
        /*0088*/ 	.word	0x00000ac0


	//----- nvinfo : EIATTR_CRS_STACK_SIZE
	.align		4
.L_37:
        /*008c*/ 	.byte	0x04, 0x1e
        /*008e*/ 	.short	(.L_39 - .L_38)
.L_38:
        /*0090*/ 	.word	0x00000000


	//----- nvinfo : EIATTR_CBANK_PARAM_SIZE
	.align		4
.L_39:
        /*0094*/ 	.byte	0x03, 0x19
        /*0096*/ 	.short	0x0018


	//----- nvinfo : EIATTR_PARAM_CBANK
	.align		4
        /*0098*/ 	.byte	0x04, 0x0a
        /*009a*/ 	.short	(.L_41 - .L_40)
	.align		4
.L_40:
        /*009c*/ 	.word	index@(.nv.constant0._Z9transformP13__nv_bfloat16S0_Pf)
        /*00a0*/ 	.short	0x0380
        /*00a2*/ 	.short	0x0018


	//----- nvinfo : EIATTR_SW_WAR
	.align		4
.L_41:
        /*00a4*/ 	.byte	0x04, 0x36
        /*00a6*/ 	.short	(.L_43 - .L_42)
.L_42:
        /*00a8*/ 	.word	0x00000008
.L_43:


//--------------------- .nv.callgraph             --------------------------
	.section	.nv.callgraph,"",@"SHT_CUDA_CALLGRAPH"
	.align	4
	.sectionentsize	8
	.align		4
        /*0000*/ 	.word	0x00000000
	.align		4
        /*0004*/ 	.word	0xffffffff
	.align		4
        /*0008*/ 	.word	0x00000000
	.align		4
        /*000c*/ 	.word	0xfffffffe
	.align		4
        /*0010*/ 	.word	0x00000000
	.align		4
        /*0014*/ 	.word	0xfffffffd
	.align		4
        /*0018*/ 	.word	0x00000000
	.align		4
        /*001c*/ 	.word	0xfffffffc


//--------------------- .text._Z8baselineP13__nv_bfloat16S0_ --------------------------
	.section	.text._Z8baselineP13__nv_bfloat16S0_,"ax",@progbits
	.align	128
        .global         _Z8baselineP13__nv_bfloat16S0_
        .type           _Z8baselineP13__nv_bfloat16S0_,@function
        .size           _Z8baselineP13__nv_bfloat16S0_,(.L_x_12 - _Z8baselineP13__nv_bfloat16S0_)
        .other          _Z8baselineP13__nv_bfloat16S0_,@"STO_CUDA_ENTRY STV_DEFAULT"
_Z8baselineP13__nv_bfloat16S0_:
.text._Z8baselineP13__nv_bfloat16S0_:
[----:B------:R-:W-:Y:S01]  /*0000*/  LDC R1, c[0x0][0x37c] ;  /* 0x0000df00ff017b82 */ /* 0x000fe20000000800 */
[----:B------:R-:W0:Y:S07]  /*0010*/  S2R R0, SR_TID.X ;  /* 0x0000000000007919 */ /* 0x000e2e0000002100 */
[----:B------:R-:W0:Y:S01]  /*0020*/  S2UR UR6, SR_CTAID.X ;  /* 0x00000000000679c3 */ /* 0x000e220000002500 */
[----:B------:R-:W1:Y:S07]  /*0030*/  LDCU.64 UR4, c[0x0][0x358] ;  /* 0x00006b00ff0477ac */ /* 0x000e6e0008000a00 */
[----:B------:R-:W0:Y:S08]  /*0040*/  LDC R7, c[0x0][0x360] ;  /* 0x0000d800ff077b82 */ /* 0x000e300000000800 */
[----:B------:R-:W2:Y:S08]  /*0050*/  LDC.64 R4, c[0x0][0x380] ;  /* 0x0000e000ff047b82 */ /* 0x000eb00000000a00 */
[----:B------:R-:W3:Y:S01]  /*0060*/  LDC.64 R2, c[0x0][0x388] ;  /* 0x0000e200ff027b82 */ /* 0x000ee20000000a00 */
[----:B0-----:R-:W-:-:S04]  /*0070*/  IMAD R7, R7, UR6, R0 ;  /* 0x0000000607077c24 */ /* 0x001fc8000f8e0200 */
[----:B--2---:R-:W-:-:S06]  /*0080*/  IMAD.WIDE R4, R7, 0x2, R4 ;  /* 0x0000000207047825 */ /* 0x004fcc00078e0204 */
[----:B-1----:R-:W2:Y:S01]  /*0090*/  LDG.E.U16 R5, desc[UR4][R4.64] ;  /* 0x0000000404057981 */ /* 0x002ea2000c1e1500 */
[----:B---3--:R-:W-:-:S05]  /*00a0*/  IMAD.WIDE R2, R7, 0x2, R2 ;  /* 0x0000000207027825 */ /* 0x008fca00078e0202 */
[----:B--2---:R-:W-:Y:S01]  /*00b0*/  STG.E.U16 desc[UR4][R2.64], R5 ;  /* 0x0000000502007986 */ /* 0x004fe2000c101504 */
[----:B------:R-:W-:Y:S05]  /*00c0*/  EXIT ;  /* 0x000000000000794d */ /* 0x000fea0003800000 */
.L_x_0:
[----:B------:R-:W-:-:S00]  /*00d0*/  BRA `(.L_x_0) ;  /* 0xfffffffc00fc7947 */ /* 0x000fc0000383ffff */
[----:B------:R-:W-:-:S00]  /*00e0*/  NOP ;  /* 0x0000000000007918 */ /* 0x000fc00000000000 */
        /* <DEDUP_REMOVED lines=9> */
.L_x_12:


//--------------------- .text._Z9transformP13__nv_bfloat16S0_Pf --------------------------
	.section	.text._Z9transformP13__nv_bfloat16S0_Pf,"ax",@progbits
	.align	128
        .global         _Z9transformP13__nv_bfloat16S0_Pf
        .type           _Z9transformP13__nv_bfloat16S0_Pf,@function
        .size           _Z9transformP13__nv_bfloat16S0_Pf,(.L_x_13 - _Z9transformP13__nv_bfloat16S0_Pf)
        .other          _Z9transformP13__nv_bfloat16S0_Pf,@"STO_CUDA_ENTRY STV_DEFAULT"
_Z9transformP13__nv_bfloat16S0_Pf:
.text._Z9transformP13__nv_bfloat16S0_Pf:
[----:B------:R-:W-:Y:S01]  /*0000*/  LDC R1, c[0x0][0x37c] ;  /* 0x0000df00ff017b82 */ /* 0x000fe20000000800 */
[----:B------:R-:W0:Y:S01]  /*0010*/  S2R R0, SR_TID.X ;  /* 0x0000000000007919 */ /* 0x000e220000002100 */
[----:B------:R-:W1:Y:S01]  /*0020*/  LDCU UR4, c[0x0][0x360] ;  /* 0x00006c00ff0477ac */ /* 0x000e620008000800 */
[----:B------:R-:W-:Y:S01]  /*0030*/  BSSY.RECONVERGENT B0, `(.L_x_1) ;  /* 0x000001a000007945 */ /* 0x000fe20003800200 */
[----:B------:R-:W1:Y:S01]  /*0040*/  S2R R3, SR_CTAID.X ;  /* 0x0000000000037919 */ /* 0x000e620000002500 */
[----:B------:R-:W2:Y:S01]  /*0050*/  LDCU.64 UR6, c[0x0][0x358] ;  /* 0x00006b00ff0677ac */ /* 0x000ea20008000a00 */
[----:B0-----:R-:W-:Y:S01]  /*0060*/  ISETP.GT.U32.AND P0, PT, R0, 0x3, PT ;  /* 0x000000030000780c */ /* 0x001fe20003f04070 */
[----:B-1----:R-:W-:-:S05]  /*0070*/  IMAD R9, R3, UR4, R0 ;  /* 0x0000000403097c24 */ /* 0x002fca000f8e0200 */
[C---:B------:R-:W-:Y:S02]  /*0080*/  ISETP.GT.AND P1, PT, R9.reuse, 0x1ffffff, PT ;  /* 0x01ffffff0900780c */ /* 0x040fe40003f24270 */
[----:B------:R-:W-:-:S05]  /*0090*/  SHF.L.U32 R2, R9, 0x2, RZ ;  /* 0x0000000209027819 */ /* 0x000fca00000006ff */
[----:B--2---:R-:W-:Y:S06]  /*00a0*/  @P0 BRA `(.L_x_2) ;  /* 0x0000000000480947 */ /* 0x004fec0003800000 */
[----:B------:R-:W-:-:S04]  /*00b0*/  LEA R3, R3, R0, 0x8 ;  /* 0x0000000003037211 */ /* 0x000fc800078e40ff */
[----:B------:R-:W-:-:S04]  /*00c0*/  LEA R3, R3, 0xfffffff0, 0x2 ;  /* 0xfffffff003037811 */ /* 0x000fc800078e10ff */
[----:B------:R-:W-:-:S13]  /*00d0*/  ISETP.GT.U32.AND P0, PT, R3, 0x7fffffc, PT ;  /* 0x07fffffc0300780c */ /* 0x000fda0003f04070 */
[----:B------:R-:W-:Y:S05]  /*00e0*/  @P0 BRA `(.L_x_2) ;  /* 0x0000000000380947 */ /* 0x000fea0003800000 */
[----:B------:R-:W0:Y:S02]  /*00f0*/  LDC.64 R4, c[0x0][0x380] ;  /* 0x0000e000ff047b82 */ /* 0x000e240000000a00 */
[----:B0-----:R-:W-:-:S05]  /*0100*/  IMAD.WIDE.U32 R4, R3, 0x2, R4 ;  /* 0x0000000203047825 */ /* 0x001fca00078e0004 */
[----:B------:R-:W2:Y:S04]  /*0110*/  LDG.E.U16 R3, desc[UR6][R4.64] ;  /* 0x0000000604037981 */ /* 0x000ea8000c1e1500 */
[----:B------:R-:W2:Y:S04]  /*0120*/  LDG.E.U16 R6, desc[UR6][R4.64+0x2] ;  /* 0x0000020604067981 */ /* 0x000ea8000c1e1500 */
[----:B------:R-:W3:Y:S04]  /*0130*/  LDG.E.U16 R7, desc[UR6][R4.64+0x4] ;  /* 0x0000040604077981 */ /* 0x000ee8000c1e1500 */
[----:B------:R-:W3:Y:S01]  /*0140*/  LDG.E.U16 R8, desc[UR6][R4.64+0x6] ;  /* 0x0000060604087981 */ /* 0x000ee2000c1e1500 */
[----:B------:R-:W0:Y:S01]  /*0150*/  S2UR UR5, SR_CgaCtaId ;  /* 0x00000000000579c3 */ /* 0x000e220000008800 */
[----:B------:R-:W-:-:S02]  /*0160*/  UMOV UR4, 0x400 ;  /* 0x0000040000047882 */ /* 0x000fc40000000000 */
[----:B------:R-:W-:-:S04]  /*0170*/  UIADD3 UR4, UPT, UPT, UR4, 0x20, URZ ;  /* 0x0000002004047890 */ /* 0x000fc8000fffe0ff */
[----:B0-----:R-:W-:Y:S01]  /*0180*/  ULEA UR4, UR5, UR4, 0x18 ;  /* 0x0000000405047291 */ /* 0x001fe2000f8ec0ff */
[----:B--2---:R-:W-:-:S05]  /*0190*/  PRMT R10, R3, 0x5410, R6 ;  /* 0x00005410030a7816 */ /* 0x004fca0000000006 */
[----:B------:R-:W-:Y:S02]  /*01a0*/  LEA R3, R0, UR4, 0x3 ;  /* 0x0000000400037c11 */ /* 0x000fe4000f8e18ff */
[----:B---3--:R-:W-:-:S05]  /*01b0*/  PRMT R11, R7, 0x5410, R8 ;  /* 0x00005410070b7816 */ /* 0x008fca0000000008 */
[----:B------:R0:W-:Y:S02]  /*01c0*/  STS.64 [R3], R10 ;  /* 0x0000000a03007388 */ /* 0x0001e40000000a00 */
.L_x_2:
[----:B------:R-:W-:Y:S05]  /*01d0*/  BSYNC.RECONVERGENT B0 ;  /* 0x0000000000007941 */ /* 0x000fea0003800200 */
.L_x_1:
[----:B------:R-:W-:Y:S04]  /*01e0*/  BSSY.RECONVERGENT B0, `(.L_x_3) ;  /* 0x0000010000007945 */ /* 0x000fe80003800200 */
[----:B------:R-:W-:Y:S05]  /*01f0*/  @P1 BRA `(.L_x_4) ;  /* 0x0000000000381947 */ /* 0x000fea0003800000 */
[----:B------:R-:W1:Y:S02]  /*0200*/  LDC.64 R4, c[0x0][0x380] ;  /* 0x0000e000ff047b82 */ /* 0x000e640000000a00 */
[----:B-1----:R-:W-:-:S05]  /*0210*/  IMAD.WIDE R4, R2, 0x2, R4 ;  /* 0x0000000202047825 */ /* 0x002fca00078e0204 */
[----:B0-----:R-:W2:Y:S04]  /*0220*/  LDG.E.U16 R3, desc[UR6][R4.64] ;  /* 0x0000000604037981 */ /* 0x001ea8000c1e1500 */
        /* <DEDUP_REMOVED lines=10> */
[----:B------:R1:W-:Y:S02]  /*02d0*/  STS.64 [R3+0x20], R10 ;  /* 0x0000200a03007388 */ /* 0x0003e40000000a00 */
.L_x_4:
[----:B------:R-:W-:Y:S05]  /*02e0*/  BSYNC.RECONVERGENT B0 ;  /* 0x0000000000007941 */ /* 0x000fea0003800200 */
.L_x_3:
[----:B------:R-:W-:Y:S01]  /*02f0*/  BAR.SYNC.DEFER_BLOCKING 0x0 ;  /* 0x0000000000007b1d */ /* 0x000fe20000010000 */
[----:B01----:R-:W-:-:S05]  /*0300*/  IMAD.MOV.U32 R3, RZ, RZ, RZ ;  /* 0x000000ffff037224 */ /* 0x003fca00078e00ff */
[----:B------:R-:W-:Y:S04]  /*0310*/  BSSY.RECONVERGENT B0, `(.L_x_5) ;  /* 0x0000056000007945 */ /* 0x000fe80003800200 */
[----:B------:R-:W-:Y:S05]  /*0320*/  @P1 BRA `(.L_x_6) ;  /* 0x0000000400501947 */ /* 0x000fea0003800000 */
[----:B------:R-:W0:Y:S01]  /*0330*/  S2UR UR5, SR_CgaCtaId ;  /* 0x00000000000579c3 */ /* 0x000e220000008800 */
[----:B------:R-:W-:Y:S01]  /*0340*/  UMOV UR4, 0x400 ;  /* 0x0000040000047882 */ /* 0x000fe20000000000 */
[----:B------:R-:W-:Y:S01]  /*0350*/  IADD3 R3, PT, PT, R2, 0x1, RZ ;  /* 0x0000000102037810 */ /* 0x000fe20007ffe0ff */
[----:B------:R-:W-:Y:S01]  /*0360*/  UIADD3 UR4, UPT, UPT, UR4, 0x20, URZ ;  /* 0x0000002004047890 */ /* 0x000fe2000fffe0ff */
[----:B------:R-:W-:Y:S01]  /*0370*/  LOP3.LUT P2, RZ, R9, 0x4, RZ, 0xc0, !PT ;  /* 0x0000000409ff7812 */ /* 0x000fe2000784c0ff */
[----:B------:R-:W-:Y:S01]  /*0380*/  BSSY.RECONVERGENT B1, `(.L_x_7) ;  /* 0x0000033000017945 */ /* 0x000fe20003800200 */
[----:B------:R-:W-:Y:S01]  /*0390*/  LOP3.LUT P3, RZ, R3, 0x10, RZ, 0xc0, !PT ;  /* 0x0000001003ff7812 */ /* 0x000fe2000786c0ff */
[----:B0-----:R-:W-:-:S06]  /*03a0*/  ULEA UR4, UR5, UR4, 0x18 ;  /* 0x0000000405047291 */ /* 0x001fcc000f8ec0ff */
[----:B------:R-:W-:-:S05]  /*03b0*/  LEA R6, R0, UR4, 0x3 ;  /* 0x0000000400067c11 */ /* 0x000fca000f8e18ff */
[----:B------:R-:W0:Y:S04]  /*03c0*/  LDS.U16 R4, [R6+0x20] ;  /* 0x0000200006047984 */ /* 0x000e280000000400 */
[----:B------:R-:W1:Y:S04]  /*03d0*/  @P2 LDS.U16 R5, [R6] ;  /* 0x0000000006052984 */ /* 0x000e680000000400 */
[----:B------:R-:W2:Y:S04]  /*03e0*/  LDS.U16 R8, [R6+0x22] ;  /* 0x0000220006087984 */ /* 0x000ea80000000400 */
[----:B------:R-:W3:Y:S04]  /*03f0*/  @P3 LDS.U16 R9, [R6+0x2] ;  /* 0x0000020006093984 */ /* 0x000ee80000000400 */
[----:B------:R-:W4:Y:S04]  /*0400*/  LDS.U16 R10, [R6+0x24] ;  /* 0x00002400060a7984 */ /* 0x000f280000000400 */
[----:B------:R-:W5:Y:S01]  /*0410*/  LDS.U16 R11, [R6+0x26] ;  /* 0x00002600060b7984 */ /* 0x000f620000000400 */
[----:B0-----:R-:W-:Y:S01]  /*0420*/  IMAD.U32 R4, R4, 0x10000, RZ ;  /* 0x0001000004047824 */ /* 0x001fe200078e00ff */
[----:B-1----:R-:W-:-:S03]  /*0430*/  @P2 SHF.L.U32 R5, R5, 0x10, RZ ;  /* 0x0000001005052819 */ /* 0x002fc600000006ff */
[----:B------:R-:W-:Y:S01]  /*0440*/  FMUL.RZ R7, R4, 0.15915493667125701904 ;  /* 0x3e22f98304077820 */ /* 0x000fe2000040c000 */
[----:B--2---:R-:W-:Y:S01]  /*0450*/  SHF.L.U32 R8, R8, 0x10, RZ ;  /* 0x0000001008087819 */ /* 0x004fe200000006ff */
[----:B------:R-:W-:-:S04]  /*0460*/  @P2 FMUL.RZ R4, R5, 0.15915493667125701904 ;  /* 0x3e22f98305042820 */ /* 0x000fc8000040c000 */
[----:B------:R-:W-:Y:S01]  /*0470*/  MUFU.SIN R7, R7 ;  /* 0x0000000700077308 */ /* 0x000fe20000000400 */
[----:B---3--:R-:W-:Y:S01]  /*0480*/  @P3 SHF.L.U32 R9, R9, 0x10, RZ ;  /* 0x0000001009093819 */ /* 0x008fe200000006ff */
[----:B------:R-:W-:Y:S01]  /*0490*/  FMUL.RZ R8, R8, 0.15915493667125701904 ;  /* 0x3e22f98308087820 */ /* 0x000fe2000040c000 */
[----:B----4-:R-:W-:-:S03]  /*04a0*/  IMAD.U32 R10, R10, 0x10000, RZ ;  /* 0x000100000a0a7824 */ /* 0x010fc600078e00ff */
[----:B------:R-:W-:Y:S02]  /*04b0*/  @P3 FMUL.RZ R13, R9, 0.15915493667125701904 ;  /* 0x3e22f983090d3820 */ /* 0x000fe4000040c000 */
[----:B------:R-:W0:Y:S01]  /*04c0*/  @P2 MUFU.SIN R4, R4 ;  /* 0x0000000400042308 */ /* 0x000e220000000400 */
[----:B-----5:R-:W-:Y:S02]  /*04d0*/  SHF.L.U32 R11, R11, 0x10, RZ ;  /* 0x000000100b0b7819 */ /* 0x020fe400000006ff */
[----:B------:R-:W-:-:S03]  /*04e0*/  FSETP.GEU.AND P1, PT, |R10|, 1.175494350822287508e-38, PT ;  /* 0x008000000a00780b */ /* 0x000fc60003f2e200 */
[----:B------:R-:W-:Y:S01]  /*04f0*/  FMUL R12, R11, 1.4426950216293334961 ;  /* 0x3fb8aa3b0b0c7820 */ /* 0x000fe20000400000 */
[----:B------:R-:W-:Y:S01]  /*0500*/  IADD3 R11, PT, PT, R2, 0x3, RZ ;  /* 0x00000003020b7810 */ /* 0x000fe20007ffe0ff */
[----:B------:R-:W-:Y:S03]  /*0510*/  MUFU.COS R8, R8 ;  /* 0x0000000800087308 */ /* 0x000fe60000000000 */
[----:B------:R-:W-:-:S05]  /*0520*/  FSETP.GEU.AND P0, PT, R12, -126, PT ;  /* 0xc2fc00000c00780b */ /* 0x000fca0003f0e000 */
[----:B------:R-:W1:Y:S01]  /*0530*/  @P3 MUFU.COS R9, R13 ;  /* 0x0000000d00093308 */ /* 0x000e620000000000 */
[----:B------:R-:W-:Y:S01]  /*0540*/  @!P1 FMUL R10, R10, 16777216 ;  /* 0x4b8000000a0a9820 */ /* 0x000fe20000400000 */
[----:B0-----:R-:W-:Y:S01]  /*0550*/  @P2 FMUL R7, R7, R4 ;  /* 0x0000000407072220 */ /* 0x001fe20000400000 */
[----:B------:R-:W-:Y:S01]  /*0560*/  LOP3.LUT P2, RZ, R11, 0x10, RZ, 0xc0, !PT ;  /* 0x000000100bff7812 */ /* 0x000fe2000784c0ff */
[----:B------:R-:W0:Y:S04]  /*0570*/  LDC.64 R4, c[0x0][0x388] ;  /* 0x0000e200ff047b82 */ /* 0x000e280000000a00 */
[----:B------:R-:W2:Y:S01]  /*0580*/  MUFU.LG2 R10, R10 ;  /* 0x0000000a000a7308 */ /* 0x000ea20000000c00 */
[----:B------:R-:W-:-:S07]  /*0590*/  @!P0 FMUL R12, R12, 0.5 ;  /* 0x3f0000000c0c8820 */ /* 0x000fce0000400000 */
[----:B------:R-:W3:Y:S01]  /*05a0*/  F2F.BF16.F32 R7, R7 ;  /* 0x0000000700077304 */ /* 0x000ee20000202000 */
[----:B-1----:R-:W-:Y:S01]  /*05b0*/  @P3 FMUL R8, R8, R9 ;  /* 0x0000000908083220 */ /* 0x002fe20000400000 */
[----:B------:R-:W-:-:S05]  /*05c0*/  VIADD R9, R2, 0x2 ;  /* 0x0000000202097836 */ /* 0x000fca0000000000 */
[----:B------:R-:W-:Y:S01]  /*05d0*/  LOP3.LUT P3, RZ, R9, 0x10, RZ, 0xc0, !PT ;  /* 0x0000001009ff7812 */ /* 0x000fe2000786c0ff */
[----:B------:R-:W1:Y:S01]  /*05e0*/  MUFU.EX2 R12, R12 ;  /* 0x0000000c000c7308 */ /* 0x000e620000000800 */
[----:B--2---:R-:W-:-:S04]  /*05f0*/  @!P1 FADD R10, R10, -24 ;  /* 0xc1c000000a0a9421 */ /* 0x004fc80000000000 */
[----:B------:R-:W-:-:S03]  /*0600*/  FMUL R10, R10, 0.69314718246459960938 ;  /* 0x3f3172180a0a7820 */ /* 0x000fc60000400000 */
[----:B------:R2:W4:Y:S04]  /*0610*/  F2F.BF16.F32 R13, R8 ;  /* 0x00000008000d7304 */ /* 0x0005280000202000 */
[----:B---3--:R-:W-:Y:S05]  /*0620*/  @!P3 BRA `(.L_x_8) ;  /* 0x000000000020b947 */ /* 0x008fea0003800000 */
[----:B--2---:R-:W2:Y:S02]  /*0630*/  LDS.U16 R8, [R6+0x4] ;  /* 0x0000040006087984 */ /* 0x004ea40000000400 */
[----:B--2---:R-:W-:-:S04]  /*0640*/  SHF.L.U32 R8, R8, 0x10, RZ ;  /* 0x0000001008087819 */ /* 0x004fc800000006ff */
[----:B------:R-:W-:-:S13]  /*0650*/  FSETP.GEU.AND P1, PT, |R8|, 1.175494350822287508e-38, PT ;  /* 0x008000000800780b */ /* 0x000fda0003f2e200 */
[----:B------:R-:W-:-:S04]  /*0660*/  @!P1 FMUL R8, R8, 16777216 ;  /* 0x4b80000008089820 */ /* 0x000fc80000400000 */
[----:B------:R-:W2:Y:S02]  /*0670*/  MUFU.LG2 R9, R8 ;  /* 0x0000000800097308 */ /* 0x000ea40000000c00 */
[----:B--2---:R-:W-:-:S04]  /*0680*/  @!P1 FADD R9, R9, -24 ;  /* 0xc1c0000009099421 */ /* 0x004fc80000000000 */
[----:B------:R-:W-:-:S04]  /*0690*/  FMUL R9, R9, 0.69314718246459960938 ;  /* 0x3f31721809097820 */ /* 0x000fc80000400000 */
[----:B------:R-:W-:-:S07]  /*06a0*/  FMUL R10, R10, R9 ;  /* 0x000000090a0a7220 */ /* 0x000fce0000400000 */
.L_x_8:
[----:B------:R-:W-:Y:S05]  /*06b0*/  BSYNC.RECONVERGENT B1 ;  /* 0x0000000000017941 */ /* 0x000fea0003800200 */
.L_x_7:
[----:B------:R-:W-:Y:S01]  /*06c0*/  BSSY.RECONVERGENT B1, `(.L_x_9) ;  /* 0x000000c000017945 */ /* 0x000fe20003800200 */
[----:B------:R-:W-:Y:S01]  /*06d0*/  F2FP.BF16.F32.PACK_AB R10, RZ, R10 ;  /* 0x0000000aff0a723e */ /* 0x000fe200000010ff */
[----:B-1----:R-:W-:Y:S02]  /*06e0*/  @!P0 FMUL R12, R12, R12 ;  /* 0x0000000c0c0c8220 */ /* 0x002fe40000400000 */
[----:B------:R-:W-:Y:S05]  /*06f0*/  @!P2 BRA `(.L_x_10) ;  /* 0x000000000020a947 */ /* 0x000fea0003800000 */
[----:B------:R-:W2:Y:S02]  /*0700*/  LDS.U16 R6, [R6+0x6] ;  /* 0x0000060006067984 */ /* 0x000ea40000000400 */
[----:B--2---:R-:W-:-:S04]  /*0710*/  IMAD.U32 R8, R6, 0x10000, RZ ;  /* 0x0001000006087824 */ /* 0x004fc800078e00ff */
[----:B------:R-:W-:-:S05]  /*0720*/  FMUL R8, R8, 1.4426950216293334961 ;  /* 0x3fb8aa3b08087820 */ /* 0x000fca0000400000 */
[----:B------:R-:W-:-:S13]  /*0730*/  FSETP.GEU.AND P0, PT, R8, -126, PT ;  /* 0xc2fc00000800780b */ /* 0x000fda0003f0e000 */
[----:B------:R-:W-:-:S04]  /*0740*/  @!P0 FMUL R8, R8, 0.5 ;  /* 0x3f00000008088820 */ /* 0x000fc80000400000 */
[----:B------:R-:W1:Y:S02]  /*0750*/  MUFU.EX2 R9, R8 ;  /* 0x0000000800097308 */ /* 0x000e640000000800 */
[----:B-1----:R-:W-:-:S04]  /*0760*/  @!P0 FMUL R9, R9, R9 ;  /* 0x0000000909098220 */ /* 0x002fc80000400000 */
[----:B------:R-:W-:-:S07]  /*0770*/  FMUL R12, R12, R9 ;  /* 0x000000090c0c7220 */ /* 0x000fce0000400000 */
.L_x_10:
[----:B------:R-:W-:Y:S05]  /*0780*/  BSYNC.RECONVERGENT B1 ;  /* 0x0000000000017941 */ /* 0x000fea0003800200 */
.L_x_9:
[----:B0-----:R-:W-:Y:S01]  /*0790*/  IMAD.WIDE R4, R2, 0x2, R4 ;  /* 0x0000000202047825 */ /* 0x001fe200078e0204 */
[----:B------:R-:W-:Y:S02]  /*07a0*/  F2FP.BF16.F32.PACK_AB R12, RZ, R12 ;  /* 0x0000000cff0c723e */ /* 0x000fe400000010ff */
[----:B------:R-:W-:Y:S02]  /*07b0*/  SHF.L.U32 R2, R7, 0x10, RZ ;  /* 0x0000001007027819 */ /* 0x000fe400000006ff */
[----:B------:R0:W-:Y:S01]  /*07c0*/  STG.E.U16 desc[UR6][R4.64+0x4], R10 ;  /* 0x0000040a04007986 */ /* 0x0001e2000c101506 */
[----:B----4-:R-:W-:Y:S02]  /*07d0*/  SHF.L.U32 R6, R13, 0x10, RZ ;  /* 0x000000100d067819 */ /* 0x010fe400000006ff */
[----:B------:R-:W-:Y:S01]  /*07e0*/  FADD R2, RZ, R2 ;  /* 0x00000002ff027221 */ /* 0x000fe20000000000 */
[----:B------:R0:W-:Y:S01]  /*07f0*/  STG.E.U16 desc[UR6][R4.64], R7 ;  /* 0x0000000704007986 */ /* 0x0001e2000c101506 */
[----:B------:R-:W-:-:S02]  /*0800*/  LOP3.LUT R3, R3, 0x80000001, RZ, 0xc0, !PT ;  /* 0x8000000103037812 */ /* 0x000fc400078ec0ff */
[----:B------:R-:W-:Y:S01]  /*0810*/  FSETP.GT.AND P0, PT, R6, 0.5, PT ;  /* 0x3f0000000600780b */ /* 0x000fe20003f04000 */
[----:B------:R0:W-:Y:S01]  /*0820*/  STG.E.U16 desc[UR6][R4.64+0x2], R13 ;  /* 0x0000020d04007986 */ /* 0x0001e2000c101506 */
[----:B------:R-:W-:Y:S02]  /*0830*/  ISETP.NE.AND P1, PT, R3, 0x1, PT ;  /* 0x000000010300780c */ /* 0x000fe40003f25270 */
[----:B------:R-:W-:Y:S01]  /*0840*/  FSEL R2, R2, RZ, P0 ;  /* 0x000000ff02027208 */ /* 0x000fe20000000000 */
[----:B------:R0:W-:Y:S03]  /*0850*/  STG.E.U16 desc[UR6][R4.64+0x6], R12 ;  /* 0x0000060c04007986 */ /* 0x0001e6000c101506 */
[----:B------:R-:W-:-:S07]  /*0860*/  FSEL R3, R2, RZ, !P1 ;  /* 0x000000ff02037208 */ /* 0x000fce0004800000 */
.L_x_6:
[----:B------:R-:W-:Y:S05]  /*0870*/  BSYNC.RECONVERGENT B0 ;  /* 0x0000000000007941 */ /* 0x000fea0003800200 */
.L_x_5:
[----:B------:R-:W1:Y:S01]  /*0880*/  SHFL.DOWN PT, R2, R3, 0x10, 0x1f ;  /* 0x0a001f0003027f89 */ /* 0x000e6200000e0000 */
[C---:B------:R-:W-:Y:S02]  /*0890*/  LOP3.LUT P0, RZ, R0.reuse, 0x1f, RZ, 0xc0, !PT ;  /* 0x0000001f00ff7812 */ /* 0x040fe4000780c0ff */
[----:B------:R-:W-:-:S11]  /*08a0*/  ISETP.NE.AND P1, PT, R0, RZ, PT ;  /* 0x000000ff0000720c */ /* 0x000fd60003f25270 */
[----:B--2---:R-:W2:Y:S01]  /*08b0*/  @!P0 S2R R8, SR_CgaCtaId ;  /* 0x0000000000088919 */ /* 0x004ea20000008800 */
[----:B-1----:R-:W-:Y:S01]  /*08c0*/  FADD R2, R2, R3 ;  /* 0x0000000302027221 */ /* 0x002fe20000000000 */
[----:B------:R-:W-:-:S04]  /*08d0*/  @!P0 MOV R3, 0x400 ;  /* 0x0000040000038802 */ /* 0x000fc80000000f00 */
[----:B0-----:R-:W0:Y:S01]  /*08e0*/  SHFL.DOWN PT, R5, R2, 0x8, 0x1f ;  /* 0x09001f0002057f89 */ /* 0x001e2200000e0000 */
[----:B--2---:R-:W-:-:S04]  /*08f0*/  @!P0 LEA R3, R8, R3, 0x18 ;  /* 0x0000000308038211 */ /* 0x004fc800078ec0ff */
[----:B------:R-:W-:Y:S01]  /*0900*/  @!P0 LEA.HI R3, R0, R3, RZ, 0x1d ;  /* 0x0000000300038211 */ /* 0x000fe200078fe8ff */
[----:B0-----:R-:W-:-:S05]  /*0910*/  FADD R5, R2, R5 ;  /* 0x0000000502057221 */ /* 0x001fca0000000000 */
[----:B------:R-:W0:Y:S02]  /*0920*/  SHFL.DOWN PT, R4, R5, 0x4, 0x1f ;  /* 0x08801f0005047f89 */ /* 0x000e2400000e0000 */
[----:B0-----:R-:W-:-:S05]  /*0930*/  FADD R4, R5, R4 ;  /* 0x0000000405047221 */ /* 0x001fca0000000000 */
[----:B------:R-:W0:Y:S02]  /*0940*/  SHFL.DOWN PT, R7, R4, 0x2, 0x1f ;  /* 0x08401f0004077f89 */ /* 0x000e2400000e0000 */
[----:B0-----:R-:W-:-:S05]  /*0950*/  FADD R7, R4, R7 ;  /* 0x0000000704077221 */ /* 0x001fca0000000000 */
[----:B------:R-:W0:Y:S02]  /*0960*/  SHFL.DOWN PT, R6, R7, 0x1, 0x1f ;  /* 0x08201f0007067f89 */ /* 0x000e2400000e0000 */
[----:B0-----:R-:W-:-:S05]  /*0970*/  FADD R6, R7, R6 ;  /* 0x0000000607067221 */ /* 0x001fca0000000000 */
[----:B------:R0:W-:Y:S01]  /*0980*/  @!P0 STS [R3], R6 ;  /* 0x0000000603008388 */ /* 0x0001e20000000800 */
[----:B------:R-:W-:Y:S06]  /*0990*/  BAR.SYNC.DEFER_BLOCKING 0x0 ;  /* 0x0000000000007b1d */ /* 0x000fec0000010000 */
[----:B------:R-:W-:Y:S05]  /*09a0*/  @P1 EXIT ;  /* 0x000000000000194d */ /* 0x000fea0003800000 */
[----:B------:R-:W1:Y:S01]  /*09b0*/  S2UR UR5, SR_CgaCtaId ;  /* 0x00000000000579c3 */ /* 0x000e620000008800 */
[----:B------:R-:W-:Y:S02]  /*09c0*/  UMOV UR4, 0x400 ;  /* 0x0000040000047882 */ /* 0x000fe40000000000 */
[----:B-1----:R-:W-:-:S09]  /*09d0*/  ULEA UR4, UR5, UR4, 0x18 ;  /* 0x0000000405047291 */ /* 0x002fd2000f8ec0ff */
[----:B------:R-:W1:Y:S04]  /*09e0*/  LDS.128 R8, [UR4] ;  /* 0x00000004ff087984 */ /* 0x000e680008000c00 */
[----:B0-----:R-:W0:Y:S01]  /*09f0*/  LDS.128 R4, [UR4+0x10] ;  /* 0x00001004ff047984 */ /* 0x001e220008000c00 */
[----:B-1----:R-:W-:-:S04]  /*0a00*/  FADD R8, RZ, R8 ;  /* 0x00000008ff087221 */ /* 0x002fc80000000000 */
[----:B------:R-:W-:-:S04]  /*0a10*/  FADD R9, R8, R9 ;  /* 0x0000000908097221 */ /* 0x000fc80000000000 */
[----:B------:R-:W-:-:S04]  /*0a20*/  FADD R10, R9, R10 ;  /* 0x0000000a090a7221 */ /* 0x000fc80000000000 */
[----:B------:R-:W-:-:S04]  /*0a30*/  FADD R11, R10, R11 ;  /* 0x0000000b0a0b7221 */ /* 0x000fc80000000000 */
[----:B0-----:R-:W-:-:S04]  /*0a40*/  FADD R4, R11, R4 ;  /* 0x000000040b047221 */ /* 0x001fc80000000000 */
[----:B------:R-:W-:-:S04]  /*0a50*/  FADD R5, R4, R5 ;  /* 0x0000000504057221 */ /* 0x000fc80000000000 */
[----:B------:R-:W-:-:S04]  /*0a60*/  FADD R6, R5, R6 ;  /* 0x0000000605067221 */ /* 0x000fc80000000000 */
[----:B------:R-:W-:-:S05]  /*0a70*/  FADD R7, R6, R7 ;  /* 0x0000000706077221 */ /* 0x000fca0000000000 */
[----:B------:R-:W-:-:S13]  /*0a80*/  FSETP.NEU.AND P0, PT, R7, RZ, PT ;  /* 0x000000ff0700720b */ /* 0x000fda0003f0d000 */
[----:B------:R-:W-:Y:S05]  /*0a90*/  @!P0 EXIT ;  /* 0x000000000000894d */ /* 0x000fea0003800000 */
[----:B------:R-:W0:Y:S02]  /*0aa0*/  LDC.64 R2, c[0x0][0x390] ;  /* 0x0000e400ff027b82 */ /* 0x000e240000000a00 */
[----:B0-----:R-:W-:Y:S01]  /*0ab0*/  REDG.E.ADD.F32.FTZ.RN.STRONG.GPU desc[UR6][R2.64], R7 ;  /* 0x00000007020079a6 */ /* 0x001fe2000c12f306 */
[----:B------:R-:W-:Y:S05]  /*0ac0*/  EXIT ;  /* 0x000000000000794d */ /* 0x000fea0003800000 */
.L_x_11:
        /* <DEDUP_REMOVED lines=11> */
.L_x_13:


//--------------------- .nv.shared.reserved.0     --------------------------
	.section	.nv.shared.reserved.0,"aw",@nobits
	.weak		__nv_reservedSMEM_offset_0_alias
	.size		__nv_reservedSMEM_offset_0_alias, 0, 64
	.other		__nv_reservedSMEM_offset_0_alias,@"STO_CUDA_RESERVED_SHARED STV_DEFAULT"
__nv_reservedSMEM_offset_0_alias:
	.zero		0
	.zero		64


//--------------------- .nv.shared._Z9transformP13__nv_bfloat16S0_Pf --------------------------
	.section	.nv.shared._Z9transformP13__nv_bfloat16S0_Pf,"aw",@nobits
	.sectionflags	@""
	.align	4
.nv.shared._Z9transformP13__nv_bfloat16S0_Pf:
	.zero		3136


//--------------------- .nv.constant0._Z8baselineP13__nv_bfloat16S0_ --------------------------
	.section	.nv.constant0._Z8baselineP13__nv_bfloat16S0_,"a",@progbits
	.sectionflags	@""
	.align	4
.nv.constant0._Z8baselineP13__nv_bfloat16S0_:
	.zero		912


//--------------------- .nv.constant0._Z9transformP13__nv_bfloat16S0_Pf --------------------------
	.section	.nv.constant0._Z9transformP13__nv_bfloat16S0_Pf,"a",@progbits
	.sectionflags	@""
	.align	4
.nv.constant0._Z9transformP13__nv_bfloat16S0_Pf:
	.zero		920


//--------------------- SYMBOLS --------------------------

	.type		.nv.reservedSmem.offset0,@object
	.size		.nv.reservedSmem.offset0,0x4
	.type		.nv.reservedSmem.cap,@object
	.size		.nv.reservedSmem.cap,0x4
